//
// Generated by NVIDIA NVVM Compiler
//
// Compiler Build ID: CL-36424714
// Cuda compilation tools, release 13.0, V13.0.88
// Based on NVVM 20.0.0
//

.version 9.0
.target sm_100
.address_size 64

	// .globl	reduction
// _ZZ9matrixMulE2AS has been demoted
// _ZZ9matrixMulE2BS has been demoted
// _ZZ10colwiseAddE3tmp has been demoted
.extern .shared .align 16 .b8 st[];

.visible .entry reduction(
	.param .u64 .ptr .align 1 reduction_param_0,
	.param .u32 reduction_param_1,
	.param .u64 .ptr .align 1 reduction_param_2,
	.param .u32 reduction_param_3
)
{
	.reg .pred 	%p<6>;
	.reg .b32 	%r<20>;
	.reg .b32 	%f<6>;
	.reg .b64 	%rd<9>;

	ld.param.u64 	%rd2, [reduction_param_0];
	ld.param.u32 	%r8, [reduction_param_1];
	ld.param.u64 	%rd1, [reduction_param_2];
	ld.param.u32 	%r7, [reduction_param_3];
	cvta.to.global.u64 	%rd3, %rd2;
	mov.u32 	%r1, %ctaid.x;
	mov.u32 	%r2, %ntid.x;
	mov.u32 	%r3, %tid.x;
	mad.lo.s32 	%r9, %r8, %r1, %r3;
	mul.wide.s32 	%rd4, %r9, 4;
	add.s64 	%rd5, %rd3, %rd4;
	ld.global.f32 	%f1, [%rd5];
	shl.b32 	%r10, %r3, 2;
	mov.u32 	%r11, st;
	add.s32 	%r4, %r11, %r10;
	st.shared.f32 	[%r4], %f1;
	bar.sync 	0;
	setp.lt.u32 	%p1, %r2, 2;
	@%p1 bra 	$L__BB0_6;
	mov.b32 	%r19, 1;
$L__BB0_2:
	shl.b32 	%r6, %r19, 1;
	add.s32 	%r13, %r6, -1;
	and.b32  	%r14, %r13, %r3;
	setp.ne.s32 	%p2, %r14, 0;
	@%p2 bra 	$L__BB0_6;
	add.s32 	%r15, %r19, %r3;
	setp.ge.u32 	%p3, %r15, %r2;
	@%p3 bra 	$L__BB0_5;
	shl.b32 	%r16, %r19, 2;
	add.s32 	%r17, %r4, %r16;
	ld.shared.f32 	%f2, [%r17];
	ld.shared.f32 	%f3, [%r4];
	add.f32 	%f4, %f2, %f3;
	st.shared.f32 	[%r4], %f4;
$L__BB0_5:
	bar.sync 	0;
	setp.lt.u32 	%p4, %r6, %r2;
	mov.u32 	%r19, %r6;
	@%p4 bra 	$L__BB0_2;
$L__BB0_6:
	setp.ne.s32 	%p5, %r3, 0;
	@%p5 bra 	$L__BB0_8;
	mul.lo.s32 	%r18, %r7, %r1;
	ld.shared.f32 	%f5, [st];
	cvta.to.global.u64 	%rd6, %rd1;
	mul.wide.s32 	%rd7, %r18, 4;
	add.s64 	%rd8, %rd6, %rd7;
	st.global.f32 	[%rd8], %f5;
$L__BB0_8:
	ret;

}
	// .globl	matrixMul
.visible .entry matrixMul(
	.param .u64 .ptr .align 1 matrixMul_param_0,
	.param .u32 matrixMul_param_1,
	.param .u64 .ptr .align 1 matrixMul_param_2,
	.param .u32 matrixMul_param_3,
	.param .u64 .ptr .align 1 matrixMul_param_4,
	.param .u32 matrixMul_param_5
)
{
	.reg .pred 	%p<3>;
	.reg .b32 	%r<39>;
	.reg .b32 	%f<105>;
	.reg .b64 	%rd<13>;
	// demoted variable
	.shared .align 4 .b8 _ZZ9matrixMulE2AS[4096];
	// demoted variable
	.shared .align 4 .b8 _ZZ9matrixMulE2BS[4096];
	ld.param.u64 	%rd3, [matrixMul_param_0];
	ld.param.u32 	%r20, [matrixMul_param_1];
	ld.param.u64 	%rd4, [matrixMul_param_2];
	ld.param.u32 	%r21, [matrixMul_param_3];
	ld.param.u64 	%rd5, [matrixMul_param_4];
	ld.param.u32 	%r22, [matrixMul_param_5];
	mov.u32 	%r23, %ctaid.x;
	mov.u32 	%r1, %ctaid.y;
	mov.u32 	%r2, %tid.x;
	mov.u32 	%r3, %tid.y;
	mul.lo.s32 	%r24, %r20, %r1;
	shl.b32 	%r38, %r24, 5;
	shl.b32 	%r5, %r23, 5;
	setp.lt.s32 	%p1, %r20, 1;
	mov.f32 	%f104, 0f00000000;
	@%p1 bra 	$L__BB1_3;
	shl.b32 	%r25, %r3, 7;
	mov.u32 	%r26, _ZZ9matrixMulE2AS;
	add.s32 	%r6, %r26, %r25;
	shl.b32 	%r27, %r2, 2;
	add.s32 	%r7, %r6, %r27;
	mov.u32 	%r28, _ZZ9matrixMulE2BS;
	add.s32 	%r9, %r28, %r27;
	add.s32 	%r8, %r9, %r25;
	mad.lo.s32 	%r29, %r21, %r3, %r2;
	add.s32 	%r37, %r29, %r5;
	shl.b32 	%r30, %r1, 5;
	add.s32 	%r31, %r3, %r30;
	mad.lo.s32 	%r36, %r20, %r31, %r2;
	shl.b32 	%r12, %r21, 5;
	add.s32 	%r13, %r38, %r20;
	cvta.to.global.u64 	%rd1, %rd3;
	cvta.to.global.u64 	%rd2, %rd4;
	mov.f32 	%f104, 0f00000000;
$L__BB1_2:
	mul.wide.s32 	%rd6, %r37, 4;
	add.s64 	%rd7, %rd2, %rd6;
	mul.wide.s32 	%rd8, %r36, 4;
	add.s64 	%rd9, %rd1, %rd8;
	ld.global.f32 	%f6, [%rd9];
	st.shared.f32 	[%r7], %f6;
	ld.global.f32 	%f7, [%rd7];
	st.shared.f32 	[%r8], %f7;
	bar.sync 	0;
	ld.shared.f32 	%f8, [%r6];
	ld.shared.f32 	%f9, [%r9];
	fma.rn.f32 	%f10, %f8, %f9, %f104;
	ld.shared.f32 	%f11, [%r6+4];
	ld.shared.f32 	%f12, [%r9+128];
	fma.rn.f32 	%f13, %f11, %f12, %f10;
	ld.shared.f32 	%f14, [%r6+8];
	ld.shared.f32 	%f15, [%r9+256];
	fma.rn.f32 	%f16, %f14, %f15, %f13;
	ld.shared.f32 	%f17, [%r6+12];
	ld.shared.f32 	%f18, [%r9+384];
	fma.rn.f32 	%f19, %f17, %f18, %f16;
	ld.shared.f32 	%f20, [%r6+16];
	ld.shared.f32 	%f21, [%r9+512];
	fma.rn.f32 	%f22, %f20, %f21, %f19;
	ld.shared.f32 	%f23, [%r6+20];
	ld.shared.f32 	%f24, [%r9+640];
	fma.rn.f32 	%f25, %f23, %f24, %f22;
	ld.shared.f32 	%f26, [%r6+24];
	ld.shared.f32 	%f27, [%r9+768];
	fma.rn.f32 	%f28, %f26, %f27, %f25;
	ld.shared.f32 	%f29, [%r6+28];
	ld.shared.f32 	%f30, [%r9+896];
	fma.rn.f32 	%f31, %f29, %f30, %f28;
	ld.shared.f32 	%f32, [%r6+32];
	ld.shared.f32 	%f33, [%r9+1024];
	fma.rn.f32 	%f34, %f32, %f33, %f31;
	ld.shared.f32 	%f35, [%r6+36];
	ld.shared.f32 	%f36, [%r9+1152];
	fma.rn.f32 	%f37, %f35, %f36, %f34;
	ld.shared.f32 	%f38, [%r6+40];
	ld.shared.f32 	%f39, [%r9+1280];
	fma.rn.f32 	%f40, %f38, %f39, %f37;
	ld.shared.f32 	%f41, [%r6+44];
	ld.shared.f32 	%f42, [%r9+1408];
	fma.rn.f32 	%f43, %f41, %f42, %f40;
	ld.shared.f32 	%f44, [%r6+48];
	ld.shared.f32 	%f45, [%r9+1536];
	fma.rn.f32 	%f46, %f44, %f45, %f43;
	ld.shared.f32 	%f47, [%r6+52];
	ld.shared.f32 	%f48, [%r9+1664];
	fma.rn.f32 	%f49, %f47, %f48, %f46;
	ld.shared.f32 	%f50, [%r6+56];
	ld.shared.f32 	%f51, [%r9+1792];
	fma.rn.f32 	%f52, %f50, %f51, %f49;
	ld.shared.f32 	%f53, [%r6+60];
	ld.shared.f32 	%f54, [%r9+1920];
	fma.rn.f32 	%f55, %f53, %f54, %f52;
	ld.shared.f32 	%f56, [%r6+64];
	ld.shared.f32 	%f57, [%r9+2048];
	fma.rn.f32 	%f58, %f56, %f57, %f55;
	ld.shared.f32 	%f59, [%r6+68];
	ld.shared.f32 	%f60, [%r9+2176];
	fma.rn.f32 	%f61, %f59, %f60, %f58;
	ld.shared.f32 	%f62, [%r6+72];
	ld.shared.f32 	%f63, [%r9+2304];
	fma.rn.f32 	%f64, %f62, %f63, %f61;
	ld.shared.f32 	%f65, [%r6+76];
	ld.shared.f32 	%f66, [%r9+2432];
	fma.rn.f32 	%f67, %f65, %f66, %f64;
	ld.shared.f32 	%f68, [%r6+80];
	ld.shared.f32 	%f69, [%r9+2560];
	fma.rn.f32 	%f70, %f68, %f69, %f67;
	ld.shared.f32 	%f71, [%r6+84];
	ld.shared.f32 	%f72, [%r9+2688];
	fma.rn.f32 	%f73, %f71, %f72, %f70;
	ld.shared.f32 	%f74, [%r6+88];
	ld.shared.f32 	%f75, [%r9+2816];
	fma.rn.f32 	%f76, %f74, %f75, %f73;
	ld.shared.f32 	%f77, [%r6+92];
	ld.shared.f32 	%f78, [%r9+2944];
	fma.rn.f32 	%f79, %f77, %f78, %f76;
	ld.shared.f32 	%f80, [%r6+96];
	ld.shared.f32 	%f81, [%r9+3072];
	fma.rn.f32 	%f82, %f80, %f81, %f79;
	ld.shared.f32 	%f83, [%r6+100];
	ld.shared.f32 	%f84, [%r9+3200];
	fma.rn.f32 	%f85, %f83, %f84, %f82;
	ld.shared.f32 	%f86, [%r6+104];
	ld.shared.f32 	%f87, [%r9+3328];
	fma.rn.f32 	%f88, %f86, %f87, %f85;
	ld.shared.f32 	%f89, [%r6+108];
	ld.shared.f32 	%f90, [%r9+3456];
	fma.rn.f32 	%f91, %f89, %f90, %f88;
	ld.shared.f32 	%f92, [%r6+112];
	ld.shared.f32 	%f93, [%r9+3584];
	fma.rn.f32 	%f94, %f92, %f93, %f91;
	ld.shared.f32 	%f95, [%r6+116];
	ld.shared.f32 	%f96, [%r9+3712];
	fma.rn.f32 	%f97, %f95, %f96, %f94;
	ld.shared.f32 	%f98, [%r6+120];
	ld.shared.f32 	%f99, [%r9+3840];
	fma.rn.f32 	%f100, %f98, %f99, %f97;
	ld.shared.f32 	%f101, [%r6+124];
	ld.shared.f32 	%f102, [%r9+3968];
	fma.rn.f32 	%f104, %f101, %f102, %f100;
	bar.sync 	0;
	add.s32 	%r38, %r38, 32;
	add.s32 	%r37, %r37, %r12;
	add.s32 	%r36, %r36, 32;
	setp.lt.s32 	%p2, %r38, %r13;
	@%p2 bra 	$L__BB1_2;
$L__BB1_3:
	cvta.to.global.u64 	%rd10, %rd5;
	shl.b32 	%r32, %r1, 5;
	add.s32 	%r33, %r32, %r3;
	add.s32 	%r34, %r5, %r2;
	mad.lo.s32 	%r35, %r33, %r22, %r34;
	mul.wide.s32 	%rd11, %r35, 4;
	add.s64 	%rd12, %rd10, %rd11;
	st.global.f32 	[%rd12], %f104;
	ret;

}
	// .globl	colwiseAdd
.visible .entry colwiseAdd(
	.param .u64 .ptr .align 1 colwiseAdd_param_0,
	.param .u32 colwiseAdd_param_1,
	.param .u64 .ptr .align 1 colwiseAdd_param_2,
	.param .u32 colwiseAdd_param_3,
	.param .u64 .ptr .align 1 colwiseAdd_param_4,
	.param .u32 colwiseAdd_param_5
)
{
	.reg .pred 	%p<2>;
	.reg .b32 	%r<9>;
	.reg .b32 	%f<5>;
	.reg .b64 	%rd<13>;
	// demoted variable
	.shared .align 4 .f32 _ZZ10colwiseAddE3tmp;
	ld.param.u64 	%rd1, [colwiseAdd_param_0];
	ld.param.u32 	%r3, [colwiseAdd_param_1];
	ld.param.u64 	%rd2, [colwiseAdd_param_2];
	ld.param.u32 	%r4, [colwiseAdd_param_3];
	ld.param.u64 	%rd3, [colwiseAdd_param_4];
	ld.param.u32 	%r5, [colwiseAdd_param_5];
	mov.u32 	%r1, %ctaid.x;
	mov.u32 	%r2, %tid.x;
	setp.ne.s32 	%p1, %r2, 0;
	@%p1 bra 	$L__BB2_2;
	cvta.to.global.u64 	%rd4, %rd2;
	mul.lo.s32 	%r6, %r4, %r1;
	mul.wide.s32 	%rd5, %r6, 4;
	add.s64 	%rd6, %rd4, %rd5;
	ld.global.f32 	%f1, [%rd6];
	st.shared.f32 	[_ZZ10colwiseAddE3tmp], %f1;
$L__BB2_2:
	cvta.to.global.u64 	%rd7, %rd1;
	cvta.to.global.u64 	%rd8, %rd3;
	bar.sync 	0;
	mad.lo.s32 	%r7, %r3, %r1, %r2;
	mul.wide.s32 	%rd9, %r7, 4;
	add.s64 	%rd10, %rd7, %rd9;
	ld.global.f32 	%f2, [%rd10];
	ld.shared.f32 	%f3, [_ZZ10colwiseAddE3tmp];
	add.f32 	%f4, %f2, %f3;
	mad.lo.s32 	%r8, %r5, %r1, %r2;
	mul.wide.s32 	%rd11, %r8, 4;
	add.s64 	%rd12, %rd8, %rd11;
	st.global.f32 	[%rd12], %f4;
	ret;

}
	// .globl	activation
.visible .entry activation(
	.param .u64 .ptr .align 1 activation_param_0,
	.param .u32 activation_param_1,
	.param .u64 .ptr .align 1 activation_param_2,
	.param .u32 activation_param_3
)
{
	.reg .b32 	%r<9>;
	.reg .b32 	%f<15>;
	.reg .b64 	%rd<9>;

	ld.param.u64 	%rd1, [activation_param_0];
	ld.param.u32 	%r1, [activation_param_1];
	ld.param.u64 	%rd2, [activation_param_2];
	ld.param.u32 	%r2, [activation_param_3];
	cvta.to.global.u64 	%rd3, %rd2;
	cvta.to.global.u64 	%rd4, %rd1;
	mov.u32 	%r3, %ctaid.x;
	mov.u32 	%r4, %tid.x;
	mad.lo.s32 	%r5, %r1, %r3, %r4;
	mul.wide.s32 	%rd5, %r5, 4;
	add.s64 	%rd6, %rd4, %rd5;
	ld.global.f32 	%f1, [%rd6];
	fma.rn.f32 	%f2, %f1, 0fBBBB989D, 0f3F000000;
	cvt.sat.f32.f32 	%f3, %f2;
	mov.f32 	%f4, 0f4B400001;
	mov.f32 	%f5, 0f437C0000;
	fma.rm.f32 	%f6, %f3, %f5, %f4;
	add.f32 	%f7, %f6, 0fCB40007F;
	neg.f32 	%f8, %f7;
	fma.rn.f32 	%f9, %f1, 0fBFB8AA3B, %f8;
	fma.rn.f32 	%f10, %f1, 0fB2A57060, %f9;
	mov.b32 	%r6, %f6;
	shl.b32 	%r7, %r6, 23;
	mov.b32 	%f11, %r7;
	ex2.approx.ftz.f32 	%f12, %f10;
	fma.rn.f32 	%f13, %f12, %f11, 0f3F800000;
	rcp.rn.f32 	%f14, %f13;
	mad.lo.s32 	%r8, %r2, %r3, %r4;
	mul.wide.s32 	%rd7, %r8, 4;
	add.s64 	%rd8, %rd3, %rd7;
	st.global.f32 	[%rd8], %f14;
	ret;

}


// ===== COMPILED SASS (sm_100) =====

	.target	sm_100

	.elftype	@"ET_EXEC"


//--------------------- .note.nv.tkinfo           --------------------------
	.section	.note.nv.tkinfo,"",@"SHT_NOTE"
	.sectionflags	@"SHF_NOTE_NV_TKINFO"
	.tkinfo
        /*0018*/ 	.word	0x00000002
        /*0030*/ 	.string	""
        /*0030*/ 	.string	"ptxas"
        /*0030*/ 	.string	"Cuda compilation tools, release 13.0, V13.0.88"
        /*0030*/ 	.string	"Build cuda_13.0.r13.0/compiler.36424714_0"
        /*0030*/ 	.string	"-arch sm_100 -m 64 "



//--------------------- .note.nv.cuinfo           --------------------------
	.section	.note.nv.cuinfo,"",@"SHT_NOTE"
	.sectionflags	@"SHF_NOTE_NV_CUINFO"
        /*0018*/ 	.short	0x0002
        /*001a*/ 	.short	0x0064
        /*001c*/ 	.short	0x0082
	.zero		2


//--------------------- .nv.info                  --------------------------
	.section	.nv.info,"",@"SHT_CUDA_INFO"
	.align	4


	//----- nvinfo : EIATTR_REGCOUNT
	.align		4
        /*0000*/ 	.byte	0x04, 0x2f
        /*0002*/ 	.short	(.L_1 - .L_0)
	.align		4
.L_0:
        /*0004*/ 	.word	index@(reduction)
        /*0008*/ 	.word	0x0000000a


	//----- nvinfo : EIATTR_FRAME_SIZE
	.align		4
.L_1:
        /*000c*/ 	.byte	0x04, 0x11
        /*000e*/ 	.short	(.L_3 - .L_2)
	.align		4
.L_2:
        /*0010*/ 	.word	index@(reduction)
        /*0014*/ 	.word	0x00000000


	//----- nvinfo : EIATTR_REGCOUNT
	.align		4
.L_3:
        /*0018*/ 	.byte	0x04, 0x2f
        /*001a*/ 	.short	(.L_5 - .L_4)
	.align		4
.L_4:
        /*001c*/ 	.word	index@(matrixMul)
        /*0020*/ 	.word	0x00000020


	//----- nvinfo : EIATTR_FRAME_SIZE
	.align		4
.L_5:
        /*0024*/ 	.byte	0x04, 0x11
        /*0026*/ 	.short	(.L_7 - .L_6)
	.align		4
.L_6:
        /*0028*/ 	.word	index@(matrixMul)
        /*002c*/ 	.word	0x00000000


	//----- nvinfo : EIATTR_REGCOUNT
	.align		4
.L_7:
        /*0030*/ 	.byte	0x04, 0x2f
        /*0032*/ 	.short	(.L_9 - .L_8)
	.align		4
.L_8:
        /*0034*/ 	.word	index@(colwiseAdd)
        /*0038*/ 	.word	0x0000000c


	//----- nvinfo : EIATTR_FRAME_SIZE
	.align		4
.L_9:
        /*003c*/ 	.byte	0x04, 0x11
        /*003e*/ 	.short	(.L_11 - .L_10)
	.align		4
.L_10:
        /*0040*/ 	.word	index@(colwiseAdd)
        /*0044*/ 	.word	0x00000000


	//----- nvinfo : EIATTR_REGCOUNT
	.align		4
.L_11:
        /*0048*/ 	.byte	0x04, 0x2f
        /*004a*/ 	.short	(.L_13 - .L_12)
	.align		4
.L_12:
        /*004c*/ 	.word	index@(activation)
        /*0050*/ 	.word	0x0000000e


	//----- nvinfo : EIATTR_FRAME_SIZE
	.align		4
.L_13:
        /*0054*/ 	.byte	0x04, 0x11
        /*0056*/ 	.short	(.L_15 - .L_14)
	.align		4
.L_14:
        /*0058*/ 	.word	index@($__internal_0_$__cuda_sm20_rcp_rn_f32_slowpath)
        /*005c*/ 	.word	0x00000000


	//----- nvinfo : EIATTR_FRAME_SIZE
	.align		4
.L_15:
        /*0060*/ 	.byte	0x04, 0x11
        /*0062*/ 	.short	(.L_17 - .L_16)
	.align		4
.L_16:
        /*0064*/ 	.word	index@(activation)
        /*0068*/ 	.word	0x00000000


	//----- nvinfo : EIATTR_MIN_STACK_SIZE
	.align		4
.L_17:
        /*006c*/ 	.byte	0x04, 0x12
        /*006e*/ 	.short	(.L_19 - .L_18)
	.align		4
.L_18:
        /*0070*/ 	.word	index@(activation)
        /*0074*/ 	.word	0x00000000


	//----- nvinfo : EIATTR_MIN_STACK_SIZE
	.align		4
.L_19:
        /*0078*/ 	.byte	0x04, 0x12
        /*007a*/ 	.short	(.L_21 - .L_20)
	.align		4
.L_20:
        /*007c*/ 	.word	index@(colwiseAdd)
        /*0080*/ 	.word	0x00000000


	//----- nvinfo : EIATTR_MIN_STACK_SIZE
	.align		4
.L_21:
        /*0084*/ 	.byte	0x04, 0x12
        /*0086*/ 	.short	(.L_23 - .L_22)
	.align		4
.L_22:
        /*0088*/ 	.word	index@(matrixMul)
        /*008c*/ 	.word	0x00000000


	//----- nvinfo : EIATTR_MIN_STACK_SIZE
	.align		4
.L_23:
        /*0090*/ 	.byte	0x04, 0x12
        /*0092*/ 	.short	(.L_25 - .L_24)
	.align		4
.L_24:
        /*0094*/ 	.word	index@(reduction)
        /*0098*/ 	.word	0x00000000
.L_25:


//--------------------- .nv.compat                --------------------------
	.section	.nv.compat,"",@"SHT_CUDA_COMPAT_INFO"
	.align	4
        /*0000*/ 	.byte	0x02, 0x09, 0x00, 0x00, 0x02, 0x02, 0x01, 0x00, 0x02, 0x05, 0x05, 0x00, 0x03, 0x07, 0x01, 0x01
        /*0010*/ 	.byte	0x02, 0x03, 0x00, 0x00, 0x02, 0x06, 0x01, 0x00, 0x04, 0x0b, 0x08, 0x00, 0x09, 0x00, 0x00, 0x00
        /*0020*/ 	.byte	0x00, 0x00, 0x00, 0x00


//--------------------- .nv.info.activation       --------------------------
	.section	.nv.info.activation,"",@"SHT_CUDA_INFO"
	.sectionflags	@""
	.align	4


	//----- nvinfo : EIATTR_CUDA_API_VERSION
	.align		4
        /*0000*/ 	.byte	0x04, 0x37
        /*0002*/ 	.short	(.L_27 - .L_26)
.L_26:
        /*0004*/ 	.word	0x00000082


	//----- nvinfo : EIATTR_KPARAM_INFO
	.align		4
.L_27:
        /*0008*/ 	.byte	0x04, 0x17
        /*000a*/ 	.short	(.L_29 - .L_28)
.L_28:
        /*000c*/ 	.word	0x00000000
        /*0010*/ 	.short	0x0003
        /*0012*/ 	.short	0x0018
        /*0014*/ 	.byte	0x00, 0xf0, 0x11, 0x00


	//----- nvinfo : EIATTR_KPARAM_INFO
	.align		4
.L_29:
        /*0018*/ 	.byte	0x04, 0x17
        /*001a*/ 	.short	(.L_31 - .L_30)
.L_30:
        /*001c*/ 	.word	0x00000000
        /*0020*/ 	.short	0x0002
        /*0022*/ 	.short	0x0010
        /*0024*/ 	.byte	0x00, 0xf5, 0x21, 0x00


	//----- nvinfo : EIATTR_KPARAM_INFO
	.align		4
.L_31:
        /*0028*/ 	.byte	0x04, 0x17
        /*002a*/ 	.short	(.L_33 - .L_32)
.L_32:
        /*002c*/ 	.word	0x00000000
        /*0030*/ 	.short	0x0001
        /*0032*/ 	.short	0x0008
        /*0034*/ 	.byte	0x00, 0xf0, 0x11, 0x00


	//----- nvinfo : EIATTR_KPARAM_INFO
	.align		4
.L_33:
        /*0038*/ 	.byte	0x04, 0x17
        /*003a*/ 	.short	(.L_35 - .L_34)
.L_34:
        /*003c*/ 	.word	0x00000000
        /*0040*/ 	.short	0x0000
        /*0042*/ 	.short	0x0000
        /*0044*/ 	.byte	0x00, 0xf5, 0x21, 0x00


	//----- nvinfo : EIATTR_SPARSE_MMA_MASK
	.align		4
.L_35:
        /*0048*/ 	.byte	0x03, 0x50
        /*004a*/ 	.short	0x0000


	//----- nvinfo : EIATTR_MAXREG_COUNT
	.align		4
        /*004c*/ 	.byte	0x03, 0x1b
        /*004e*/ 	.short	0x00ff


	//----- nvinfo : EIATTR_MERCURY_ISA_VERSION
	.align		4
        /*0050*/ 	.byte	0x03, 0x5f
        /*0052*/ 	.short	0x0101


	//----- nvinfo : EIATTR_VRC_CTA_INIT_COUNT
	.align		4
        /*0054*/ 	.byte	0x02, 0x4a
	.zero		1
	.zero		1


	//----- nvinfo : EIATTR_EXIT_INSTR_OFFSETS
	.align		4
        /*0058*/ 	.byte	0x04, 0x1c
        /*005a*/ 	.short	(.L_37 - .L_36)


	//   ....[0]....
.L_36:
        /*005c*/ 	.word	0x00000250


	//----- nvinfo : EIATTR_CRS_STACK_SIZE
	.align		4
.L_37:
        /*0060*/ 	.byte	0x04, 0x1e
        /*0062*/ 	.short	(.L_39 - .L_38)
.L_38:
        /*0064*/ 	.word	0x00000000


	//----- nvinfo : EIATTR_CBANK_PARAM_SIZE
	.align		4
.L_39:
        /*0068*/ 	.byte	0x03, 0x19
        /*006a*/ 	.short	0x001c


	//----- nvinfo : EIATTR_PARAM_CBANK
	.align		4
        /*006c*/ 	.byte	0x04, 0x0a
        /*006e*/ 	.short	(.L_41 - .L_40)
	.align		4
.L_40:
        /*0070*/ 	.word	index@(.nv.constant0.activation)
        /*0074*/ 	.short	0x0380
        /*0076*/ 	.short	0x001c


	//----- nvinfo : EIATTR_SW_WAR
	.align		4
.L_41:
        /*0078*/ 	.byte	0x04, 0x36
        /*007a*/ 	.short	(.L_43 - .L_42)
.L_42:
        /*007c*/ 	.word	0x00000008
.L_43:


//--------------------- .nv.info.colwiseAdd       --------------------------
	.section	.nv.info.colwiseAdd,"",@"SHT_CUDA_INFO"
	.sectionflags	@""
	.align	4


	//----- nvinfo : EIATTR_CUDA_API_VERSION
	.align		4
        /*0000*/ 	.byte	0x04, 0x37
        /*0002*/ 	.short	(.L_45 - .L_44)
.L_44:
        /*0004*/ 	.word	0x00000082


	//----- nvinfo : EIATTR_KPARAM_INFO
	.align		4
.L_45:
        /*0008*/ 	.byte	0x04, 0x17
        /*000a*/ 	.short	(.L_47 - .L_46)
.L_46:
        /*000c*/ 	.word	0x00000000
        /*0010*/ 	.short	0x0005
        /*0012*/ 	.short	0x0028
        /*0014*/ 	.byte	0x00, 0xf0, 0x11, 0x00


	//----- nvinfo : EIATTR_KPARAM_INFO
	.align		4
.L_47:
        /*0018*/ 	.byte	0x04, 0x17
        /*001a*/ 	.short	(.L_49 - .L_48)
.L_48:
        /*001c*/ 	.word	0x00000000
        /*0020*/ 	.short	0x0004
        /*0022*/ 	.short	0x0020
        /*0024*/ 	.byte	0x00, 0xf5, 0x21, 0x00


	//----- nvinfo : EIATTR_KPARAM_INFO
	.align		4
.L_49:
        /*0028*/ 	.byte	0x04, 0x17
        /*002a*/ 	.short	(.L_51 - .L_50)
.L_50:
        /*002c*/ 	.word	0x00000000
        /*0030*/ 	.short	0x0003
        /*0032*/ 	.short	0x0018
        /*0034*/ 	.byte	0x00, 0xf0, 0x11, 0x00


	//----- nvinfo : EIATTR_KPARAM_INFO
	.align		4
.L_51:
        /*0038*/ 	.byte	0x04, 0x17
        /*003a*/ 	.short	(.L_53 - .L_52)
.L_52:
        /*003c*/ 	.word	0x00000000
        /*0040*/ 	.short	0x0002
        /*0042*/ 	.short	0x0010
        /*0044*/ 	.byte	0x00, 0xf5, 0x21, 0x00


	//----- nvinfo : EIATTR_KPARAM_INFO
	.align		4
.L_53:
        /*0048*/ 	.byte	0x04, 0x17
        /*004a*/ 	.short	(.L_55 - .L_54)
.L_54:
        /*004c*/ 	.word	0x00000000
        /*0050*/ 	.short	0x0001
        /*0052*/ 	.short	0x0008
        /*0054*/ 	.byte	0x00, 0xf0, 0x11, 0x00


	//----- nvinfo : EIATTR_KPARAM_INFO
	.align		4
.L_55:
        /*0058*/ 	.byte	0x04, 0x17
        /*005a*/ 	.short	(.L_57 - .L_56)
.L_56:
        /*005c*/ 	.word	0x00000000
        /*0060*/ 	.short	0x0000
        /*0062*/ 	.short	0x0000
        /*0064*/ 	.byte	0x00, 0xf5, 0x21, 0x00


	//----- nvinfo : EIATTR_SPARSE_MMA_MASK
	.align		4
.L_57:
        /*0068*/ 	.byte	0x03, 0x50
        /*006a*/ 	.short	0x0000


	//----- nvinfo : EIATTR_MAXREG_COUNT
	.align		4
        /*006c*/ 	.byte	0x03, 0x1b
        /*006e*/ 	.short	0x00ff


	//----- nvinfo : EIATTR_NUM_BARRIERS
	.align		4
        /*0070*/ 	.byte	0x02, 0x4c
        /*0072*/ 	.byte	0x01
	.zero		1


	//----- nvinfo : EIATTR_MERCURY_ISA_VERSION
	.align		4
        /*0074*/ 	.byte	0x03, 0x5f
        /*0076*/ 	.short	0x0101


	//----- nvinfo : EIATTR_VRC_CTA_INIT_COUNT
	.align		4
        /*0078*/ 	.byte	0x02, 0x4a
	.zero		1
	.zero		1


	//----- nvinfo : EIATTR_EXIT_INSTR_OFFSETS
	.align		4
        /*007c*/ 	.byte	0x04, 0x1c
        /*007e*/ 	.short	(.L_59 - .L_58)


	//   ....[0]....
.L_58:
        /*0080*/ 	.word	0x000001b0


	//----- nvinfo : EIATTR_CBANK_PARAM_SIZE
	.align		4
.L_59:
        /*0084*/ 	.byte	0x03, 0x19
        /*0086*/ 	.short	0x002c


	//----- nvinfo : EIATTR_PARAM_CBANK
	.align		4
        /*0088*/ 	.byte	0x04, 0x0a
        /*008a*/ 	.short	(.L_61 - .L_60)
	.align		4
.L_60:
        /*008c*/ 	.word	index@(.nv.constant0.colwiseAdd)
        /*0090*/ 	.short	0x0380
        /*0092*/ 	.short	0x002c


	//----- nvinfo : EIATTR_SW_WAR
	.align		4
.L_61:
        /*0094*/ 	.byte	0x04, 0x36
        /*0096*/ 	.short	(.L_63 - .L_62)
.L_62:
        /*0098*/ 	.word	0x00000008
.L_63:


//--------------------- .nv.info.matrixMul        --------------------------
	.section	.nv.info.matrixMul,"",@"SHT_CUDA_INFO"
	.sectionflags	@""
	.align	4


	//----- nvinfo : EIATTR_CUDA_API_VERSION
	.align		4
        /*0000*/ 	.byte	0x04, 0x37
        /*0002*/ 	.short	(.L_65 - .L_64)
.L_64:
        /*0004*/ 	.word	0x00000082


	//----- nvinfo : EIATTR_KPARAM_INFO
	.align		4
.L_65:
        /*0008*/ 	.byte	0x04, 0x17
        /*000a*/ 	.short	(.L_67 - .L_66)
.L_66:
        /*000c*/ 	.word	0x00000000
        /*0010*/ 	.short	0x0005
        /*0012*/ 	.short	0x0028
        /*0014*/ 	.byte	0x00, 0xf0, 0x11, 0x00


	//----- nvinfo : EIATTR_KPARAM_INFO
	.align		4
.L_67:
        /*0018*/ 	.byte	0x04, 0x17
        /*001a*/ 	.short	(.L_69 - .L_68)
.L_68:
        /*001c*/ 	.word	0x00000000
        /*0020*/ 	.short	0x0004
        /*0022*/ 	.short	0x0020
        /*0024*/ 	.byte	0x00, 0xf5, 0x21, 0x00


	//----- nvinfo : EIATTR_KPARAM_INFO
	.align		4
.L_69:
        /*0028*/ 	.byte	0x04, 0x17
        /*002a*/ 	.short	(.L_71 - .L_70)
.L_70:
        /*002c*/ 	.word	0x00000000
        /*0030*/ 	.short	0x0003
        /*0032*/ 	.short	0x0018
        /*0034*/ 	.byte	0x00, 0xf0, 0x11, 0x00


	//----- nvinfo : EIATTR_KPARAM_INFO
	.align		4
.L_71:
        /*0038*/ 	.byte	0x04, 0x17
        /*003a*/ 	.short	(.L_73 - .L_72)
.L_72:
        /*003c*/ 	.word	0x00000000
        /*0040*/ 	.short	0x0002
        /*0042*/ 	.short	0x0010
        /*0044*/ 	.byte	0x00, 0xf5, 0x21, 0x00


	//----- nvinfo : EIATTR_KPARAM_INFO
	.align		4
.L_73:
        /*0048*/ 	.byte	0x04, 0x17
        /*004a*/ 	.short	(.L_75 - .L_74)
.L_74:
        /*004c*/ 	.word	0x00000000
        /*0050*/ 	.short	0x0001
        /*0052*/ 	.short	0x0008
        /*0054*/ 	.byte	0x00, 0xf0, 0x11, 0x00


	//----- nvinfo : EIATTR_KPARAM_INFO
	.align		4
.L_75:
        /*0058*/ 	.byte	0x04, 0x17
        /*005a*/ 	.short	(.L_77 - .L_76)
.L_76:
        /*005c*/ 	.word	0x00000000
        /*0060*/ 	.short	0x0000
        /*0062*/ 	.short	0x0000
        /*0064*/ 	.byte	0x00, 0xf5, 0x21, 0x00


	//----- nvinfo : EIATTR_SPARSE_MMA_MASK
	.align		4
.L_77:
        /*0068*/ 	.byte	0x03, 0x50
        /*006a*/ 	.short	0x0000


	//----- nvinfo : EIATTR_MAXREG_COUNT
	.align		4
        /*006c*/ 	.byte	0x03, 0x1b
        /*006e*/ 	.short	0x00ff


	//----- nvinfo : EIATTR_NUM_BARRIERS
	.align		4
        /*0070*/ 	.byte	0x02, 0x4c
        /*0072*/ 	.byte	0x01
	.zero		1


	//----- nvinfo : EIATTR_MERCURY_ISA_VERSION
	.align		4
        /*0074*/ 	.byte	0x03, 0x5f
        /*0076*/ 	.short	0x0101


	//----- nvinfo : EIATTR_VRC_CTA_INIT_COUNT
	.align		4
        /*0078*/ 	.byte	0x02, 0x4a
	.zero		1
	.zero		1


	//----- nvinfo : EIATTR_EXIT_INSTR_OFFSETS
	.align		4
        /*007c*/ 	.byte	0x04, 0x1c
        /*007e*/ 	.short	(.L_79 - .L_78)


	//   ....[0]....
.L_78:
        /*0080*/ 	.word	0x000007a0


	//----- nvinfo : EIATTR_CBANK_PARAM_SIZE
	.align		4
.L_79:
        /*0084*/ 	.byte	0x03, 0x19
        /*0086*/ 	.short	0x002c


	//----- nvinfo : EIATTR_PARAM_CBANK
	.align		4
        /*0088*/ 	.byte	0x04, 0x0a
        /*008a*/ 	.short	(.L_81 - .L_80)
	.align		4
.L_80:
        /*008c*/ 	.word	index@(.nv.constant0.matrixMul)
        /*0090*/ 	.short	0x0380
        /*0092*/ 	.short	0x002c


	//----- nvinfo : EIATTR_SW_WAR
	.align		4
.L_81:
        /*0094*/ 	.byte	0x04, 0x36
        /*0096*/ 	.short	(.L_83 - .L_82)
.L_82:
        /*0098*/ 	.word	0x00000008
.L_83:


//--------------------- .nv.info.reduction        --------------------------
	.section	.nv.info.reduction,"",@"SHT_CUDA_INFO"
	.sectionflags	@""
	.align	4


	//----- nvinfo : EIATTR_CUDA_API_VERSION
	.align		4
        /*0000*/ 	.byte	0x04, 0x37
        /*0002*/ 	.short	(.L_85 - .L_84)
.L_84:
        /*0004*/ 	.word	0x00000082


	//----- nvinfo : EIATTR_KPARAM_INFO
	.align		4
.L_85:
        /*0008*/ 	.byte	0x04, 0x17
        /*000a*/ 	.short	(.L_87 - .L_86)
.L_86:
        /*000c*/ 	.word	0x00000000
        /*0010*/ 	.short	0x0003
        /*0012*/ 	.short	0x0018
        /*0014*/ 	.byte	0x00, 0xf0, 0x11, 0x00


	//----- nvinfo : EIATTR_KPARAM_INFO
	.align		4
.L_87:
        /*0018*/ 	.byte	0x04, 0x17
        /*001a*/ 	.short	(.L_89 - .L_88)
.L_88:
        /*001c*/ 	.word	0x00000000
        /*0020*/ 	.short	0x0002
        /*0022*/ 	.short	0x0010
        /*0024*/ 	.byte	0x00, 0xf5, 0x21, 0x00


	//----- nvinfo : EIATTR_KPARAM_INFO
	.align		4
.L_89:
        /*0028*/ 	.byte	0x04, 0x17
        /*002a*/ 	.short	(.L_91 - .L_90)
.L_90:
        /*002c*/ 	.word	0x00000000
        /*0030*/ 	.short	0x0001
        /*0032*/ 	.short	0x0008
        /*0034*/ 	.byte	0x00, 0xf0, 0x11, 0x00


	//----- nvinfo : EIATTR_KPARAM_INFO
	.align		4
.L_91:
        /*0038*/ 	.byte	0x04, 0x17
        /*003a*/ 	.short	(.L_93 - .L_92)
.L_92:
        /*003c*/ 	.word	0x00000000
        /*0040*/ 	.short	0x0000
        /*0042*/ 	.short	0x0000
        /*0044*/ 	.byte	0x00, 0xf5, 0x21, 0x00


	//----- nvinfo : EIATTR_SPARSE_MMA_MASK
	.align		4
.L_93:
        /*0048*/ 	.byte	0x03, 0x50
        /*004a*/ 	.short	0x0000


	//----- nvinfo : EIATTR_MAXREG_COUNT
	.align		4
        /*004c*/ 	.byte	0x03, 0x1b
        /*004e*/ 	.short	0x00ff


	//----- nvinfo : EIATTR_NUM_BARRIERS
	.align		4
        /*0050*/ 	.byte	0x02, 0x4c
        /*0052*/ 	.byte	0x01
	.zero		1


	//----- nvinfo : EIATTR_MERCURY_ISA_VERSION
	.align		4
        /*0054*/ 	.byte	0x03, 0x5f
        /*0056*/ 	.short	0x0101


	//----- nvinfo : EIATTR_VRC_CTA_INIT_COUNT
	.align		4
        /*0058*/ 	.byte	0x02, 0x4a
	.zero		1
	.zero		1


	//----- nvinfo : EIATTR_EXIT_INSTR_OFFSETS
	.align		4
        /*005c*/ 	.byte	0x04, 0x1c
        /*005e*/ 	.short	(.L_95 - .L_94)


	//   ....[0]....
.L_94:
        /*0060*/ 	.word	0x00000260


	//   ....[1]....
        /*0064*/ 	.word	0x00000300


	//----- nvinfo : EIATTR_CRS_STACK_SIZE
	.align		4
.L_95:
        /*0068*/ 	.byte	0x04, 0x1e
        /*006a*/ 	.short	(.L_97 - .L_96)
.L_96:
        /*006c*/ 	.word	0x00000000


	//----- nvinfo : EIATTR_CBANK_PARAM_SIZE
	.align		4
.L_97:
        /*0070*/ 	.byte	0x03, 0x19
        /*0072*/ 	.short	0x001c


	//----- nvinfo : EIATTR_PARAM_CBANK
	.align		4
        /*0074*/ 	.byte	0x04, 0x0a
        /*0076*/ 	.short	(.L_99 - .L_98)
	.align		4
.L_98:
        /*0078*/ 	.word	index@(.nv.constant0.reduction)
        /*007c*/ 	.short	0x0380
        /*007e*/ 	.short	0x001c


	//----- nvinfo : EIATTR_SW_WAR
	.align		4
.L_99:
        /*0080*/ 	.byte	0x04, 0x36
        /*0082*/ 	.short	(.L_101 - .L_100)
.L_100:
        /*0084*/ 	.word	0x00000008
.L_101:


//--------------------- .nv.callgraph             --------------------------
	.section	.nv.callgraph,"",@"SHT_CUDA_CALLGRAPH"
	.align	4
	.sectionentsize	8
	.align		4
        /*0000*/ 	.word	0x00000000
	.align		4
        /*0004*/ 	.word	0xffffffff
	.align		4
        /*0008*/ 	.word	0x00000000
	.align		4
        /*000c*/ 	.word	0xfffffffe
	.align		4
        /*0010*/ 	.word	0x00000000
	.align		4
        /*0014*/ 	.word	0xfffffffd
	.align		4
        /*0018*/ 	.word	0x00000000
	.align		4
        /*001c*/ 	.word	0xfffffffc


//--------------------- .text.activation          --------------------------
	.section	.text.activation,"ax",@progbits
	.align	128
        .global         activation
        .type           activation,@function
        .size           activation,(.L_x_16 - activation)
        .other          activation,@"STO_CUDA_ENTRY STV_DEFAULT"
activation:
.text.activation:
[----:B------:R-:W-:Y:S01]  /*0000*/  LDC R1, c[0x0][0x37c] ;  /* 0x0000df00ff017b82 */ /* 0x000fe20000000800 */
[----:B------:R-:W0:Y:S07]  /*0010*/  S2R R3, SR_TID.X ;  /* 0x0000000000037919 */ /* 0x000e2e0000002100 */
[----:B------:R-:W0:Y:S01]  /*0020*/  S2UR UR6, SR_CTAID.X ;  /* 0x00000000000679c3 */ /* 0x000e220000002500 */
[----:B------:R-:W1:Y:S07]  /*0030*/  LDCU.64 UR4, c[0x0][0x358] ;  /* 0x00006b00ff0477ac */ /* 0x000e6e0008000a00 */
[----:B------:R-:W0:Y:S08]  /*0040*/  LDC R0, c[0x0][0x388] ;  /* 0x0000e200ff007b82 */ /* 0x000e300000000800 */
[----:B------:R-:W2:Y:S01]  /*0050*/  LDC.64 R4, c[0x0][0x380] ;  /* 0x0000e000ff047b82 */ /* 0x000ea20000000a00 */
[----:B0-----:R-:W-:-:S04]  /*0060*/  IMAD R7, R0, UR6, R3 ;  /* 0x0000000600077c24 */ /* 0x001fc8000f8e0203 */
[----:B--2---:R-:W-:-:S06]  /*0070*/  IMAD.WIDE R4, R7, 0x4, R4 ;  /* 0x0000000407047825 */ /* 0x004fcc00078e0204 */
[----:B-1----:R-:W2:Y:S01]  /*0080*/  LDG.E R4, desc[UR4][R4.64] ;  /* 0x0000000404047981 */ /* 0x002ea2000c1e1900 */
[----:B------:R-:W-:Y:S01]  /*0090*/  IMAD.MOV.U32 R7, RZ, RZ, 0x3bbb989d ;  /* 0x3bbb989dff077424 */ /* 0x000fe200078e00ff */
[----:B------:R-:W-:Y:S01]  /*00a0*/  BSSY.RECONVERGENT B0, `(.L_x_0) ;  /* 0x0000015000007945 */ /* 0x000fe20003800200 */
[----:B------:R-:W-:Y:S02]  /*00b0*/  IMAD.MOV.U32 R9, RZ, RZ, 0x437c0000 ;  /* 0x437c0000ff097424 */ /* 0x000fe400078e00ff */
[----:B--2---:R-:W-:-:S04]  /*00c0*/  FFMA.SAT R0, R4, -R7, 0.5 ;  /* 0x3f00000004007423 */ /* 0x004fc80000002807 */
[----:B------:R-:W-:-:S04]  /*00d0*/  FFMA.RM R0, R0, R9, 12582913 ;  /* 0x4b40000100007423 */ /* 0x000fc80000004009 */
[C---:B------:R-:W-:Y:S01]  /*00e0*/  FADD R7, R0.reuse, -12583039 ;  /* 0xcb40007f00077421 */ /* 0x040fe20000000000 */
[----:B------:R-:W-:-:S03]  /*00f0*/  SHF.L.U32 R0, R0, 0x17, RZ ;  /* 0x0000001700007819 */ /* 0x000fc600000006ff */
[----:B------:R-:W-:-:S04]  /*0100*/  FFMA R7, R4, -1.4426950216293334961, -R7 ;  /* 0xbfb8aa3b04077823 */ /* 0x000fc80000000807 */
[----:B------:R-:W-:-:S06]  /*0110*/  FFMA R7, R4, -1.925963033500011079e-08, R7 ;  /* 0xb2a5706004077823 */ /* 0x000fcc0000000007 */
[----:B------:R-:W0:Y:S02]  /*0120*/  MUFU.EX2 R7, R7 ;  /* 0x0000000700077308 */ /* 0x000e240000000800 */
[----:B0-----:R-:W-:-:S04]  /*0130*/  FFMA R0, R0, R7, 1 ;  /* 0x3f80000000007423 */ /* 0x001fc80000000007 */
[----:B------:R-:W-:-:S05]  /*0140*/  VIADD R2, R0, 0x1800000 ;  /* 0x0180000000027836 */ /* 0x000fca0000000000 */
[----:B------:R-:W-:-:S04]  /*0150*/  LOP3.LUT R2, R2, 0x7f800000, RZ, 0xc0, !PT ;  /* 0x7f80000002027812 */ /* 0x000fc800078ec0ff */
[----:B------:R-:W-:-:S13]  /*0160*/  ISETP.GT.U32.AND P0, PT, R2, 0x1ffffff, PT ;  /* 0x01ffffff0200780c */ /* 0x000fda0003f04070 */
[----:B------:R-:W-:Y:S05]  /*0170*/  @P0 BRA `(.L_x_1) ;  /* 0x00000000000c0947 */ /* 0x000fea0003800000 */
[----:B------:R-:W-:-:S07]  /*0180*/  MOV R4, 0x1a0 ;  /* 0x000001a000047802 */ /* 0x000fce0000000f00 */
[----:B------:R-:W-:Y:S05]  /*0190*/  CALL.REL.NOINC `($__internal_0_$__cuda_sm20_rcp_rn_f32_slowpath) ;  /* 0x0000000000307944 */ /* 0x000fea0003c00000 */
[----:B------:R-:W-:Y:S05]  /*01a0*/  BRA `(.L_x_2) ;  /* 0x0000000000107947 */ /* 0x000fea0003800000 */
.L_x_1:
[----:B------:R-:W0:Y:S02]  /*01b0*/  MUFU.RCP R7, R0 ;  /* 0x0000000000077308 */ /* 0x000e240000001000 */
[----:B0-----:R-:W-:-:S04]  /*01c0*/  FFMA R2, R0, R7, -1 ;  /* 0xbf80000000027423 */ /* 0x001fc80000000007 */
[----:B------:R-:W-:-:S04]  /*01d0*/  FADD.FTZ R2, -R2, -RZ ;  /* 0x800000ff02027221 */ /* 0x000fc80000010100 */
[----:B------:R-:W-:-:S07]  /*01e0*/  FFMA R7, R7, R2, R7 ;  /* 0x0000000207077223 */ /* 0x000fce0000000007 */
.L_x_2:
[----:B------:R-:W-:Y:S05]  /*01f0*/  BSYNC.RECONVERGENT B0 ;  /* 0x0000000000007941 */ /* 0x000fea0003800200 */
.L_x_0:
[----:B------:R-:W0:Y:S08]  /*0200*/  LDC R0, c[0x0][0x398] ;  /* 0x0000e600ff007b82 */ /* 0x000e300000000800 */
[----:B------:R-:W1:Y:S01]  /*0210*/  LDC.64 R4, c[0x0][0x390] ;  /* 0x0000e400ff047b82 */ /* 0x000e620000000a00 */
[----:B0-----:R-:W-:-:S04]  /*0220*/  IMAD R3, R0, UR6, R3 ;  /* 0x0000000600037c24 */ /* 0x001fc8000f8e0203 */
[----:B-1----:R-:W-:-:S05]  /*0230*/  IMAD.WIDE R2, R3, 0x4, R4 ;  /* 0x0000000403027825 */ /* 0x002fca00078e0204 */
[----:B------:R-:W-:Y:S01]  /*0240*/  STG.E desc[UR4][R2.64], R7 ;  /* 0x0000000702007986 */ /* 0x000fe2000c101904 */
[----:B------:R-:W-:Y:S05]  /*0250*/  EXIT ;  /* 0x000000000000794d */ /* 0x000fea0003800000 */
        .weak           $__internal_0_$__cuda_sm20_rcp_rn_f32_slowpath
        .type           $__internal_0_$__cuda_sm20_rcp_rn_f32_slowpath,@function
        .size           $__internal_0_$__cuda_sm20_rcp_rn_f32_slowpath,(.L_x_16 - $__internal_0_$__cuda_sm20_rcp_rn_f32_slowpath)
$__internal_0_$__cuda_sm20_rcp_rn_f32_slowpath:
[----:B------:R-:W-:Y:S01]  /*0260*/  SHF.L.U32 R2, R0, 0x1, RZ ;  /* 0x0000000100027819 */ /* 0x000fe200000006ff */
[----:B------:R-:W-:Y:S03]  /*0270*/  BSSY.RECONVERGENT B1, `(.L_x_3) ;  /* 0x0000030000017945 */ /* 0x000fe60003800200 */
[----:B------:R-:W-:-:S04]  /*0280*/  SHF.R.U32.HI R2, RZ, 0x18, R2 ;  /* 0x00000018ff027819 */ /* 0x000fc80000011602 */
[----:B------:R-:W-:-:S13]  /*0290*/  ISETP.NE.U32.AND P0, PT, R2, RZ, PT ;  /* 0x000000ff0200720c */ /* 0x000fda0003f05070 */
[----:B------:R-:W-:Y:S05]  /*02a0*/  @P0 BRA `(.L_x_4) ;  /* 0x0000000000280947 */ /* 0x000fea0003800000 */
[----:B------:R-:W-:-:S05]  /*02b0*/  IMAD.SHL.U32 R2, R0, 0x2, RZ ;  /* 0x0000000200027824 */ /* 0x000fca00078e00ff */
[----:B------:R-:W-:-:S13]  /*02c0*/  ISETP.NE.AND P0, PT, R2, RZ, PT ;  /* 0x000000ff0200720c */ /* 0x000fda0003f05270 */
[----:B------:R-:W-:Y:S01]  /*02d0*/  @P0 FFMA R6, R0, 1.84467440737095516160e+19, RZ ;  /* 0x5f80000000060823 */ /* 0x000fe200000000ff */
[----:B------:R-:W-:Y:S08]  /*02e0*/  @!P0 MUFU.RCP R5, R0 ;  /* 0x0000000000058308 */ /* 0x000ff00000001000 */
[----:B------:R-:W0:Y:S02]  /*02f0*/  @P0 MUFU.RCP R7, R6 ;  /* 0x0000000600070308 */ /* 0x000e240000001000 */
[----:B0-----:R-:W-:-:S04]  /*0300*/  @P0 FFMA R2, R6, R7, -1 ;  /* 0xbf80000006020423 */ /* 0x001fc80000000007 */
[----:B------:R-:W-:-:S04]  /*0310*/  @P0 FADD.FTZ R2, -R2, -RZ ;  /* 0x800000ff02020221 */ /* 0x000fc80000010100 */
[----:B------:R-:W-:-:S04]  /*0320*/  @P0 FFMA R2, R7, R2, R7 ;  /* 0x0000000207020223 */ /* 0x000fc80000000007 */
[----:B------:R-:W-:Y:S01]  /*0330*/  @P0 FFMA R5, R2, 1.84467440737095516160e+19, RZ ;  /* 0x5f80000002050823 */ /* 0x000fe200000000ff */
[----:B------:R-:W-:Y:S06]  /*0340*/  BRA `(.L_x_5) ;  /* 0x0000000000887947 */ /* 0x000fec0003800000 */
.L_x_4:
[----:B------:R-:W-:-:S04]  /*0350*/  IADD3 R5, PT, PT, R2, -0xfd, RZ ;  /* 0xffffff0302057810 */ /* 0x000fc80007ffe0ff */
[----:B------:R-:W-:-:S13]  /*0360*/  ISETP.GT.U32.AND P0, PT, R5, 0x1, PT ;  /* 0x000000010500780c */ /* 0x000fda0003f04070 */
[----:B------:R-:W-:Y:S05]  /*0370*/  @P0 BRA `(.L_x_6) ;  /* 0x0000000000780947 */ /* 0x000fea0003800000 */
[----:B------:R-:W-:Y:S01]  /*0380*/  LOP3.LUT R6, R0, 0x7fffff, RZ, 0xc0, !PT ;  /* 0x007fffff00067812 */ /* 0x000fe200078ec0ff */
[----:B------:R-:W-:-:S03]  /*0390*/  IMAD.MOV.U32 R10, RZ, RZ, 0x3 ;  /* 0x00000003ff0a7424 */ /* 0x000fc600078e00ff */
[----:B------:R-:W-:Y:S02]  /*03a0*/  LOP3.LUT R6, R6, 0x3f800000, RZ, 0xfc, !PT ;  /* 0x3f80000006067812 */ /* 0x000fe400078efcff */
[----:B------:R-:W-:Y:S02]  /*03b0*/  SHF.L.U32 R11, R10, R5, RZ ;  /* 0x000000050a0b7219 */ /* 0x000fe400000006ff */
[----:B------:R-:W0:Y:S02]  /*03c0*/  MUFU.RCP R7, R6 ;  /* 0x0000000600077308 */ /* 0x000e240000001000 */
[----:B0-----:R-:W-:-:S04]  /*03d0*/  FFMA R8, R6, R7, -1 ;  /* 0xbf80000006087423 */ /* 0x001fc80000000007 */
[----:B------:R-:W-:-:S04]  /*03e0*/  FADD.FTZ R8, -R8, -RZ ;  /* 0x800000ff08087221 */ /* 0x000fc80000010100 */
[CCC-:B------:R-:W-:Y:S01]  /*03f0*/  FFMA.RM R9, R7.reuse, R8.reuse, R7.reuse ;  /* 0x0000000807097223 */ /* 0x1c0fe20000004007 */
[----:B------:R-:W-:-:S04]  /*0400*/  FFMA.RP R8, R7, R8, R7 ;  /* 0x0000000807087223 */ /* 0x000fc80000008007 */
[C---:B------:R-:W-:Y:S02]  /*0410*/  LOP3.LUT R7, R9.reuse, 0x7fffff, RZ, 0xc0, !PT ;  /* 0x007fffff09077812 */ /* 0x040fe400078ec0ff */
[----:B------:R-:W-:Y:S02]  /*0420*/  FSETP.NEU.FTZ.AND P0, PT, R9, R8, PT ;  /* 0x000000080900720b */ /* 0x000fe40003f1d000 */
[----:B------:R-:W-:Y:S02]  /*0430*/  LOP3.LUT R8, R7, 0x800000, RZ, 0xfc, !PT ;  /* 0x0080000007087812 */ /* 0x000fe400078efcff */
[----:B------:R-:W-:Y:S02]  /*0440*/  SEL R7, RZ, 0xffffffff, !P0 ;  /* 0xffffffffff077807 */ /* 0x000fe40004000000 */
[----:B------:R-:W-:Y:S02]  /*0450*/  LOP3.LUT R6, R11, R8, RZ, 0xc0, !PT ;  /* 0x000000080b067212 */ /* 0x000fe400078ec0ff */
[----:B------:R-:W-:-:S02]  /*0460*/  IADD3 R7, PT, PT, -R7, RZ, RZ ;  /* 0x000000ff07077210 */ /* 0x000fc40007ffe1ff */
[-C--:B------:R-:W-:Y:S02]  /*0470*/  SHF.R.U32.HI R6, RZ, R5.reuse, R6 ;  /* 0x00000005ff067219 */ /* 0x080fe40000011606 */
[----:B------:R-:W-:Y:S02]  /*0480*/  LOP3.LUT P1, RZ, R7, R5, R8, 0xf8, !PT ;  /* 0x0000000507ff7212 */ /* 0x000fe4000782f808 */
[C---:B------:R-:W-:Y:S02]  /*0490*/  LOP3.LUT P0, RZ, R6.reuse, 0x1, RZ, 0xc0, !PT ;  /* 0x0000000106ff7812 */ /* 0x040fe4000780c0ff */
[----:B------:R-:W-:-:S04]  /*04a0*/  LOP3.LUT P2, RZ, R6, 0x2, RZ, 0xc0, !PT ;  /* 0x0000000206ff7812 */ /* 0x000fc8000784c0ff */
[----:B------:R-:W-:Y:S02]  /*04b0*/  PLOP3.LUT P0, PT, P0, P1, P2, 0xe0, 0x0 ;  /* 0x000000000000781c */ /* 0x000fe40000703c20 */
[----:B------:R-:W-:Y:S02]  /*04c0*/  LOP3.LUT P1, RZ, R0, 0x7fffff, RZ, 0xc0, !PT ;  /* 0x007fffff00ff7812 */ /* 0x000fe4000782c0ff */
[----:B------:R-:W-:-:S05]  /*04d0*/  SEL R5, RZ, 0x1, !P0 ;  /* 0x00000001ff057807 */ /* 0x000fca0004000000 */
[----:B------:R-:W-:-:S05]  /*04e0*/  IMAD.MOV R5, RZ, RZ, -R5 ;  /* 0x000000ffff057224 */ /* 0x000fca00078e0a05 */
[----:B------:R-:W-:Y:S02]  /*04f0*/  ISETP.GE.AND P0, PT, R5, RZ, PT ;  /* 0x000000ff0500720c */ /* 0x000fe40003f06270 */
[----:B------:R-:W-:-:S04]  /*0500*/  IADD3 R5, PT, PT, R2, -0xfc, RZ ;  /* 0xffffff0402057810 */ /* 0x000fc80007ffe0ff */
[----:B------:R-:W-:-:S07]  /*0510*/  SHF.R.U32.HI R5, RZ, R5, R8 ;  /* 0x00000005ff057219 */ /* 0x000fce0000011608 */
[----:B------:R-:W-:-:S05]  /*0520*/  @!P0 VIADD R5, R5, 0x1 ;  /* 0x0000000105058836 */ /* 0x000fca0000000000 */
[----:B------:R-:W-:-:S04]  /*0530*/  @!P1 SHF.L.U32 R5, R5, 0x1, RZ ;  /* 0x0000000105059819 */ /* 0x000fc800000006ff */
[----:B------:R-:W-:Y:S01]  /*0540*/  LOP3.LUT R5, R5, 0x80000000, R0, 0xf8, !PT ;  /* 0x8000000005057812 */ /* 0x000fe200078ef800 */
[----:B------:R-:W-:Y:S06]  /*0550*/  BRA `(.L_x_5) ;  /* 0x0000000000047947 */ /* 0x000fec0003800000 */
.L_x_6:
[----:B------:R0:W1:Y:S02]  /*0560*/  MUFU.RCP R5, R0 ;  /* 0x0000000000057308 */ /* 0x0000640000001000 */
.L_x_5:
[----:B------:R-:W-:Y:S05]  /*0570*/  BSYNC.RECONVERGENT B1 ;  /* 0x0000000000017941 */ /* 0x000fea0003800200 */
.L_x_3:
[----:B-1----:R-:W-:Y:S02]  /*0580*/  IMAD.MOV.U32 R7, RZ, RZ, R5 ;  /* 0x000000ffff077224 */ /* 0x002fe400078e0005 */
[----:B------:R-:W-:-:S04]  /*0590*/  HFMA2 R5, -RZ, RZ, 0, 0 ;  /* 0x00000000ff057431 */ /* 0x000fc800000001ff */
[----:B0-----:R-:W-:Y:S05]  /*05a0*/  RET.REL.NODEC R4 `(activation) ;  /* 0xfffffff804947950 */ /* 0x001fea0003c3ffff */
.L_x_7:
[----:B------:R-:W-:-:S00]  /*05b0*/  BRA `(.L_x_7) ;  /* 0xfffffffc00fc7947 */ /* 0x000fc0000383ffff */
[----:B------:R-:W-:-:S00]  /*05c0*/  NOP ;  /* 0x0000000000007918 */ /* 0x000fc00000000000 */
        /* <DEDUP_REMOVED lines=11> */
.L_x_16:


//--------------------- .text.colwiseAdd          --------------------------
	.section	.text.colwiseAdd,"ax",@progbits
	.align	128
        .global         colwiseAdd
        .type           colwiseAdd,@function
        .size           colwiseAdd,(.L_x_18 - colwiseAdd)
        .other          colwiseAdd,@"STO_CUDA_ENTRY STV_DEFAULT"
colwiseAdd:
.text.colwiseAdd:
[----:B------:R-:W-:Y:S01]  /*0000*/  LDC R1, c[0x0][0x37c] ;  /* 0x0000df00ff017b82 */ /* 0x000fe20000000800 */
[----:B------:R-:W0:Y:S07]  /*0010*/  S2R R9, SR_TID.X ;  /* 0x0000000000097919 */ /* 0x000e2e0000002100 */
[----:B------:R-:W1:Y:S01]  /*0020*/  S2UR UR8, SR_CTAID.X ;  /* 0x00000000000879c3 */ /* 0x000e620000002500 */
[----:B------:R-:W2:Y:S07]  /*0030*/  LDCU.64 UR6, c[0x0][0x358] ;  /* 0x00006b00ff0677ac */ /* 0x000eae0008000a00 */
[----:B------:R-:W3:Y:S08]  /*0040*/  S2UR UR5, SR_CgaCtaId ;  /* 0x00000000000579c3 */ /* 0x000ef00000008800 */
[----:B------:R-:W4:Y:S01]  /*0050*/  LDC R6, c[0x0][0x388] ;  /* 0x0000e200ff067b82 */ /* 0x000f220000000800 */
[----:B0-----:R-:W-:-:S13]  /*0060*/  ISETP.NE.AND P0, PT, R9, RZ, PT ;  /* 0x000000ff0900720c */ /* 0x001fda0003f05270 */
[----:B------:R-:W1:Y:S08]  /*0070*/  @!P0 LDC R5, c[0x0][0x398] ;  /* 0x0000e600ff058b82 */ /* 0x000e700000000800 */
[----:B------:R-:W0:Y:S01]  /*0080*/  @!P0 LDC.64 R2, c[0x0][0x390] ;  /* 0x0000e400ff028b82 */ /* 0x000e220000000a00 */
[----:B-1----:R-:W-:-:S04]  /*0090*/  @!P0 IMAD R5, R5, UR8, RZ ;  /* 0x0000000805058c24 */ /* 0x002fc8000f8e02ff */
[----:B0-----:R-:W-:Y:S01]  /*00a0*/  @!P0 IMAD.WIDE R2, R5, 0x4, R2 ;  /* 0x0000000405028825 */ /* 0x001fe200078e0202 */
[----:B------:R-:W-:Y:S02]  /*00b0*/  UMOV UR4, 0x400 ;  /* 0x0000040000047882 */ /* 0x000fe40000000000 */
[----:B------:R-:W0:Y:S02]  /*00c0*/  LDC.64 R4, c[0x0][0x380] ;  /* 0x0000e000ff047b82 */ /* 0x000e240000000a00 */
[----:B--2---:R1:W2:Y:S01]  /*00d0*/  @!P0 LDG.E R0, desc[UR6][R2.64] ;  /* 0x0000000602008981 */ /* 0x0042a2000c1e1900 */
[----:B---3--:R-:W-:Y:S01]  /*00e0*/  ULEA UR4, UR5, UR4, 0x18 ;  /* 0x0000000405047291 */ /* 0x008fe2000f8ec0ff */
[----:B----4-:R-:W-:-:S04]  /*00f0*/  IMAD R7, R6, UR8, R9 ;  /* 0x0000000806077c24 */ /* 0x010fc8000f8e0209 */
[----:B------:R-:W3:Y:S08]  /*0100*/  LDC R6, c[0x0][0x3a8] ;  /* 0x0000ea00ff067b82 */ /* 0x000ef00000000800 */
[----:B-1----:R-:W1:Y:S01]  /*0110*/  LDC.64 R2, c[0x0][0x3a0] ;  /* 0x0000e800ff027b82 */ /* 0x002e620000000a00 */
[----:B0-----:R-:W-:Y:S01]  /*0120*/  IMAD.WIDE R4, R7, 0x4, R4 ;  /* 0x0000000407047825 */ /* 0x001fe200078e0204 */
[----:B--2---:R-:W-:Y:S06]  /*0130*/  @!P0 STS [UR4], R0 ;  /* 0x00000000ff008988 */ /* 0x004fec0008000804 */
[----:B------:R-:W-:Y:S06]  /*0140*/  BAR.SYNC.DEFER_BLOCKING 0x0 ;  /* 0x0000000000007b1d */ /* 0x000fec0000010000 */
[----:B------:R-:W2:Y:S01]  /*0150*/  LDG.E R4, desc[UR6][R4.64] ;  /* 0x0000000604047981 */ /* 0x000ea2000c1e1900 */
[----:B---3--:R-:W-:-:S03]  /*0160*/  IMAD R9, R6, UR8, R9 ;  /* 0x0000000806097c24 */ /* 0x008fc6000f8e0209 */
[----:B------:R-:W2:Y:S01]  /*0170*/  LDS R7, [UR4] ;  /* 0x00000004ff077984 */ /* 0x000ea20008000800 */
[----:B-1----:R-:W-:-:S04]  /*0180*/  IMAD.WIDE R2, R9, 0x4, R2 ;  /* 0x0000000409027825 */ /* 0x002fc800078e0202 */
[----:B--2---:R-:W-:-:S05]  /*0190*/  FADD R7, R4, R7 ;  /* 0x0000000704077221 */ /* 0x004fca0000000000 */
[----:B------:R-:W-:Y:S01]  /*01a0*/  STG.E desc[UR6][R2.64], R7 ;  /* 0x0000000702007986 */ /* 0x000fe2000c101906 */
[----:B------:R-:W-:Y:S05]  /*01b0*/  EXIT ;  /* 0x000000000000794d */ /* 0x000fea0003800000 */
.L_x_8:
        /* <DEDUP_REMOVED lines=12> */
.L_x_18:


//--------------------- .text.matrixMul           --------------------------
	.section	.text.matrixMul,"ax",@progbits
	.align	128
        .global         matrixMul
        .type           matrixMul,@function
        .size           matrixMul,(.L_x_19 - matrixMul)
        .other          matrixMul,@"STO_CUDA_ENTRY STV_DEFAULT"
matrixMul:
.text.matrixMul:
[----:B------:R-:W-:Y:S01]  /*0000*/  LDC R1, c[0x0][0x37c] ;  /* 0x0000df00ff017b82 */ /* 0x000fe20000000800 */
[----:B------:R-:W0:Y:S01]  /*0010*/  LDCU UR7, c[0x0][0x388] ;  /* 0x00007100ff0777ac */ /* 0x000e220008000800 */
[----:B------:R-:W1:Y:S01]  /*0020*/  S2R R6, SR_CTAID.X ;  /* 0x0000000000067919 */ /* 0x000e620000002500 */
[----:B------:R-:W-:Y:S01]  /*0030*/  HFMA2 R27, -RZ, RZ, 0, 0 ;  /* 0x00000000ff1b7431 */ /* 0x000fe200000001ff */
[----:B------:R-:W2:Y:S01]  /*0040*/  LDCU.64 UR8, c[0x0][0x358] ;  /* 0x00006b00ff0877ac */ /* 0x000ea20008000a00 */
[----:B------:R-:W3:Y:S01]  /*0050*/  S2R R5, SR_CTAID.Y ;  /* 0x0000000000057919 */ /* 0x000ee20000002600 */
[----:B------:R-:W4:Y:S01]  /*0060*/  S2R R0, SR_TID.Y ;  /* 0x0000000000007919 */ /* 0x000f220000002200 */
[----:B------:R-:W1:Y:S01]  /*0070*/  S2R R3, SR_TID.X ;  /* 0x0000000000037919 */ /* 0x000e620000002100 */
[----:B0-----:R-:W-:-:S09]  /*0080*/  UISETP.GE.AND UP0, UPT, UR7, 0x1, UPT ;  /* 0x000000010700788c */ /* 0x001fd2000bf06270 */
[----:B--2---:R-:W-:Y:S05]  /*0090*/  BRA.U !UP0, `(.L_x_9) ;  /* 0x0000000508a47547 */ /* 0x004fea000b800000 */
[----:B------:R-:W0:Y:S01]  /*00a0*/  S2UR UR6, SR_CgaCtaId ;  /* 0x00000000000679c3 */ /* 0x000e220000008800 */
[----:B------:R-:W-:Y:S01]  /*00b0*/  UMOV UR4, 0x400 ;  /* 0x0000040000047882 */ /* 0x000fe20000000000 */
[C---:B---3--:R-:W-:Y:S01]  /*00c0*/  IMAD R21, R5.reuse, UR7, RZ ;  /* 0x0000000705157c24 */ /* 0x048fe2000f8e02ff */
[----:B------:R-:W-:Y:S01]  /*00d0*/  UIADD3 UR5, UPT, UPT, UR4, 0x1000, URZ ;  /* 0x0000100004057890 */ /* 0x000fe2000fffe0ff */
[----:B----4-:R-:W-:Y:S02]  /*00e0*/  LEA R4, R5, R0, 0x5 ;  /* 0x0000000005047211 */ /* 0x010fe400078e28ff */
[----:B------:R-:W-:Y:S02]  /*00f0*/  MOV R27, RZ ;  /* 0x000000ff001b7202 */ /* 0x000fe40000000f00 */
[----:B------:R-:W2:Y:S01]  /*0100*/  LDC R2, c[0x0][0x398] ;  /* 0x0000e600ff027b82 */ /* 0x000ea20000000800 */
[----:B------:R-:W-:Y:S01]  /*0110*/  SHF.L.U32 R21, R21, 0x5, RZ ;  /* 0x0000000515157819 */ /* 0x000fe200000006ff */
[----:B-1----:R-:W-:-:S03]  /*0120*/  IMAD R7, R4, UR7, R3 ;  /* 0x0000000704077c24 */ /* 0x002fc6000f8e0203 */
[----:B------:R-:W-:-:S03]  /*0130*/  IADD3 R4, PT, PT, R21, UR7, RZ ;  /* 0x0000000715047c10 */ /* 0x000fc6000fffe0ff */
[----:B------:R-:W1:Y:S08]  /*0140*/  LDC.64 R24, c[0x0][0x390] ;  /* 0x0000e400ff187b82 */ /* 0x000e700000000a00 */
[----:B------:R-:W3:Y:S01]  /*0150*/  LDC.64 R22, c[0x0][0x380] ;  /* 0x0000e000ff167b82 */ /* 0x000ee20000000a00 */
[----:B0-----:R-:W-:Y:S02]  /*0160*/  ULEA UR4, UR6, UR4, 0x18 ;  /* 0x0000000406047291 */ /* 0x001fe4000f8ec0ff */
[----:B------:R-:W-:-:S04]  /*0170*/  ULEA UR5, UR6, UR5, 0x18 ;  /* 0x0000000506057291 */ /* 0x000fc8000f8ec0ff */
[C---:B------:R-:W-:Y:S01]  /*0180*/  LEA R20, R0.reuse, UR4, 0x7 ;  /* 0x0000000400147c11 */ /* 0x040fe2000f8e38ff */
[----:B--2---:R-:W-:Y:S01]  /*0190*/  IMAD R17, R0, R2, R3 ;  /* 0x0000000200117224 */ /* 0x004fe200078e0203 */
[C---:B------:R-:W-:Y:S02]  /*01a0*/  LEA R19, R3.reuse, UR5, 0x2 ;  /* 0x0000000503137c11 */ /* 0x040fe4000f8e10ff */
[----:B------:R-:W-:Y:S02]  /*01b0*/  LEA R18, R3, R20, 0x2 ;  /* 0x0000001403127211 */ /* 0x000fe400078e10ff */
[----:B------:R-:W-:Y:S02]  /*01c0*/  LEA R17, R6, R17, 0x5 ;  /* 0x0000001106117211 */ /* 0x000fe400078e28ff */
[----:B------:R-:W-:-:S07]  /*01d0*/  LEA R16, R0, R19, 0x7 ;  /* 0x0000001300107211 */ /* 0x000fce00078e38ff */
.L_x_10:
[----:B---3--:R-:W-:-:S04]  /*01e0*/  IMAD.WIDE R8, R7, 0x4, R22 ;  /* 0x0000000407087825 */ /* 0x008fc800078e0216 */
[----:B-1----:R-:W-:Y:S02]  /*01f0*/  IMAD.WIDE R10, R17, 0x4, R24 ;  /* 0x00000004110a7825 */ /* 0x002fe400078e0218 */
[----:B------:R-:W2:Y:S04]  /*0200*/  LDG.E R9, desc[UR8][R8.64] ;  /* 0x0000000808097981 */ /* 0x000ea8000c1e1900 */
[----:B------:R-:W3:Y:S01]  /*0210*/  LDG.E R11, desc[UR8][R10.64] ;  /* 0x000000080a0b7981 */ /* 0x000ee2000c1e1900 */
[----:B------:R-:W-:Y:S02]  /*0220*/  IADD3 R21, PT, PT, R21, 0x20, RZ ;  /* 0x0000002015157810 */ /* 0x000fe40007ffe0ff */
[----:B------:R-:W-:Y:S02]  /*0230*/  IADD3 R7, PT, PT, R7, 0x20, RZ ;  /* 0x0000002007077810 */ /* 0x000fe40007ffe0ff */
[----:B------:R-:W-:-:S02]  /*0240*/  ISETP.GE.AND P0, PT, R21, R4, PT ;  /* 0x000000041500720c */ /* 0x000fc40003f06270 */
[----:B------:R-:W-:Y:S01]  /*0250*/  LEA R17, R2, R17, 0x5 ;  /* 0x0000001102117211 */ /* 0x000fe200078e28ff */
[----:B--2---:R-:W-:Y:S04]  /*0260*/  STS [R18], R9 ;  /* 0x0000000912007388 */ /* 0x004fe80000000800 */
[----:B---3--:R-:W-:Y:S01]  /*0270*/  STS [R16], R11 ;  /* 0x0000000b10007388 */ /* 0x008fe20000000800 */
[----:B------:R-:W-:Y:S06]  /*0280*/  BAR.SYNC.DEFER_BLOCKING 0x0 ;  /* 0x0000000000007b1d */ /* 0x000fec0000010000 */
[----:B------:R-:W-:Y:S04]  /*0290*/  LDS R28, [R19] ;  /* 0x00000000131c7984 */ /* 0x000fe80000000800 */
[----:B------:R-:W0:Y:S04]  /*02a0*/  LDS.128 R12, [R20] ;  /* 0x00000000140c7984 */ /* 0x000e280000000c00 */
[----:B------:R-:W1:Y:S04]  /*02b0*/  LDS R29, [R19+0x80] ;  /* 0x00008000131d7984 */ /* 0x000e680000000800 */
[----:B------:R-:W2:Y:S04]  /*02c0*/  LDS R8, [R19+0x100] ;  /* 0x0001000013087984 */ /* 0x000ea80000000800 */
[----:B------:R-:W3:Y:S01]  /*02d0*/  LDS R26, [R19+0x180] ;  /* 0x00018000131a7984 */ /* 0x000ee20000000800 */
[----:B0-----:R-:W-:-:S03]  /*02e0*/  FFMA R12, R12, R28, R27 ;  /* 0x0000001c0c0c7223 */ /* 0x001fc6000000001b */
[----:B------:R-:W-:Y:S01]  /*02f0*/  LDS R27, [R19+0x280] ;  /* 0x00028000131b7984 */ /* 0x000fe20000000800 */
[----:B-1----:R-:W-:-:S03]  /*0300*/  FFMA R29, R29, R13, R12 ;  /* 0x0000000d1d1d7223 */ /* 0x002fc6000000000c */
[----:B------:R-:W-:Y:S01]  /*0310*/  LDS R13, [R19+0x200] ;  /* 0x00020000130d7984 */ /* 0x000fe20000000800 */
[----:B--2---:R-:W-:-:S03]  /*0320*/  FFMA R29, R8, R14, R29 ;  /* 0x0000000e081d7223 */ /* 0x004fc6000000001d */
[----:B------:R-:W0:Y:S01]  /*0330*/  LDS.128 R8, [R20+0x10] ;  /* 0x0000100014087984 */ /* 0x000e220000000c00 */
[----:B---3--:R-:W-:-:S03]  /*0340*/  FFMA R15, R26, R15, R29 ;  /* 0x0000000f1a0f7223 */ /* 0x008fc6000000001d */
[----:B------:R-:W1:Y:S04]  /*0350*/  LDS R12, [R19+0x300] ;  /* 0x00030000130c7984 */ /* 0x000e680000000800 */
[----:B------:R-:W2:Y:S04]  /*0360*/  LDS R26, [R19+0x380] ;  /* 0x00038000131a7984 */ /* 0x000ea80000000800 */
[----:B------:R-:W-:Y:S01]  /*0370*/  LDS R29, [R19+0xf80] ;  /* 0x000f8000131d7984 */ /* 0x000fe20000000800 */
[----:B0-----:R-:W-:-:S04]  /*0380*/  FFMA R8, R8, R13, R15 ;  /* 0x0000000d08087223 */ /* 0x001fc8000000000f */
[----:B------:R-:W-:Y:S02]  /*0390*/  FFMA R27, R27, R9, R8 ;  /* 0x000000091b1b7223 */ /* 0x000fe40000000008 */
[----:B------:R-:W-:Y:S02]  /*03a0*/  LDS R9, [R19+0x400] ;  /* 0x0004000013097984 */ /* 0x000fe40000000800 */
[----:B-1----:R-:W-:Y:S02]  /*03b0*/  FFMA R27, R12, R10, R27 ;  /* 0x0000000a0c1b7223 */ /* 0x002fe4000000001b */
[----:B------:R-:W0:Y:S02]  /*03c0*/  LDS.128 R12, [R20+0x20] ;  /* 0x00002000140c7984 */ /* 0x000e240000000c00 */
[----:B--2---:R-:W-:Y:S02]  /*03d0*/  FFMA R11, R26, R11, R27 ;  /* 0x0000000b1a0b7223 */ /* 0x004fe4000000001b */
[----:B------:R-:W1:Y:S04]  /*03e0*/  LDS R27, [R19+0x480] ;  /* 0x00048000131b7984 */ /* 0x000e680000000800 */
[----:B------:R-:W2:Y:S04]  /*03f0*/  LDS R8, [R19+0x500] ;  /* 0x0005000013087984 */ /* 0x000ea80000000800 */
[----:B------:R-:W3:Y:S01]  /*0400*/  LDS R26, [R19+0x580] ;  /* 0x00058000131a7984 */ /* 0x000ee20000000800 */
[----:B0-----:R-:W-:-:S04]  /*0410*/  FFMA R12, R12, R9, R11 ;  /* 0x000000090c0c7223 */ /* 0x001fc8000000000b */
[----:B-1----:R-:W-:Y:S02]  /*0420*/  FFMA R27, R27, R13, R12 ;  /* 0x0000000d1b1b7223 */ /* 0x002fe4000000000c */
[----:B------:R-:W-:Y:S02]  /*0430*/  LDS R13, [R19+0x600] ;  /* 0x00060000130d7984 */ /* 0x000fe40000000800 */
[----:B--2---:R-:W-:Y:S02]  /*0440*/  FFMA R27, R8, R14, R27 ;  /* 0x0000000e081b7223 */ /* 0x004fe4000000001b */
[----:B------:R-:W0:Y:S02]  /*0450*/  LDS.128 R8, [R20+0x30] ;  /* 0x0000300014087984 */ /* 0x000e240000000c00 */
[----:B---3--:R-:W-:Y:S02]  /*0460*/  FFMA R15, R26, R15, R27 ;  /* 0x0000000f1a0f7223 */ /* 0x008fe4000000001b */
        /* <DEDUP_REMOVED lines=37> */
[----:B------:R-:W2:Y:S01]  /*06c0*/  LDS R12, [R19+0xf00] ;  /* 0x000f0000130c7984 */ /* 0x000ea20000000800 */
[----:B0-----:R-:W-:-:S04]  /*06d0*/  FFMA R8, R8, R13, R15 ;  /* 0x0000000d08087223 */ /* 0x001fc8000000000f */
[----:B-1----:R-:W-:-:S04]  /*06e0*/  FFMA R9, R27, R9, R8 ;  /* 0x000000091b097223 */ /* 0x002fc80000000008 */
[----:B--2---:R-:W-:-:S04]  /*06f0*/  FFMA R10, R12, R10, R9 ;  /* 0x0000000a0c0a7223 */ /* 0x004fc80000000009 */
[----:B------:R-:W-:Y:S01]  /*0700*/  FFMA R27, R29, R11, R10 ;  /* 0x0000000b1d1b7223 */ /* 0x000fe2000000000a */
[----:B------:R-:W-:Y:S06]  /*0710*/  BAR.SYNC.DEFER_BLOCKING 0x0 ;  /* 0x0000000000007b1d */ /* 0x000fec0000010000 */
[----:B------:R-:W-:Y:S05]  /*0720*/  @!P0 BRA `(.L_x_10) ;  /* 0xfffffff800ac8947 */ /* 0x000fea000383ffff */
.L_x_9:
[----:B------:R-:W0:Y:S01]  /*0730*/  LDC.64 R8, c[0x0][0x3a0] ;  /* 0x0000e800ff087b82 */ /* 0x000e220000000a00 */
[----:B------:R-:W2:Y:S01]  /*0740*/  LDCU UR4, c[0x0][0x3a8] ;  /* 0x00007500ff0477ac */ /* 0x000ea20008000800 */
[----:B---34-:R-:W-:Y:S02]  /*0750*/  LEA R0, R5, R0, 0x5 ;  /* 0x0000000005007211 */ /* 0x018fe400078e28ff */
[----:B-1----:R-:W-:-:S05]  /*0760*/  LEA R3, R6, R3, 0x5 ;  /* 0x0000000306037211 */ /* 0x002fca00078e28ff */
[----:B--2---:R-:W-:-:S04]  /*0770*/  IMAD R3, R0, UR4, R3 ;  /* 0x0000000400037c24 */ /* 0x004fc8000f8e0203 */
[----:B0-----:R-:W-:-:S05]  /*0780*/  IMAD.WIDE R2, R3, 0x4, R8 ;  /* 0x0000000403027825 */ /* 0x001fca00078e0208 */
[----:B------:R-:W-:Y:S01]  /*0790*/  STG.E desc[UR8][R2.64], R27 ;  /* 0x0000001b02007986 */ /* 0x000fe2000c101908 */
[----:B------:R-:W-:Y:S05]  /*07a0*/  EXIT ;  /* 0x000000000000794d */ /* 0x000fea0003800000 */
.L_x_11:
        /* <DEDUP_REMOVED lines=13> */
.L_x_19:


//--------------------- .text.reduction           --------------------------
	.section	.text.reduction,"ax",@progbits
	.align	128
        .global         reduction
        .type           reduction,@function
        .size           reduction,(.L_x_20 - reduction)
        .other          reduction,@"STO_CUDA_ENTRY STV_DEFAULT"
reduction:
.text.reduction:
        /* <DEDUP_REMOVED lines=9> */
[----:B------:R-:W0:Y:S01]  /*0090*/  S2UR UR5, SR_CgaCtaId ;  /* 0x00000000000579c3 */ /* 0x000e220000008800 */
[----:B------:R-:W-:Y:S01]  /*00a0*/  UMOV UR4, 0x400 ;  /* 0x0000040000047882 */ /* 0x000fe20000000000 */
[----:B------:R-:W1:Y:S02]  /*00b0*/  LDCU UR9, c[0x0][0x360] ;  /* 0x00006c00ff0977ac */ /* 0x000e640008000800 */
[----:B-1----:R-:W-:Y:S02]  /*00c0*/  UISETP.GE.U32.AND UP0, UPT, UR9, 0x2, UPT ;  /* 0x000000020900788c */ /* 0x002fe4000bf06070 */
[----:B0-----:R-:W-:-:S06]  /*00d0*/  ULEA UR4, UR5, UR4, 0x18 ;  /* 0x0000000405047291 */ /* 0x001fcc000f8ec0ff */
[----:B------:R-:W-:-:S05]  /*00e0*/  LEA R5, R7, UR4, 0x2 ;  /* 0x0000000407057c11 */ /* 0x000fca000f8e10ff */
[----:B--2---:R0:W-:Y:S01]  /*00f0*/  STS [R5], R2 ;  /* 0x0000000205007388 */ /* 0x0041e20000000800 */
[----:B------:R-:W-:Y:S06]  /*0100*/  BAR.SYNC.DEFER_BLOCKING 0x0 ;  /* 0x0000000000007b1d */ /* 0x000fec0000010000 */
[----:B------:R-:W-:Y:S05]  /*0110*/  BRA.U !UP0, `(.L_x_12) ;  /* 0x00000001084c7547 */ /* 0x000fea000b800000 */
[----:B------:R-:W-:Y:S01]  /*0120*/  BSSY.RECONVERGENT B0, `(.L_x_12) ;  /* 0x0000012000007945 */ /* 0x000fe20003800200 */
[----:B------:R-:W-:-:S07]  /*0130*/  IMAD.MOV.U32 R0, RZ, RZ, 0x1 ;  /* 0x00000001ff007424 */ /* 0x000fce00078e00ff */
.L_x_14:
[----:B------:R-:W-:-:S05]  /*0140*/  IMAD.SHL.U32 R6, R0, 0x2, RZ ;  /* 0x0000000200067824 */ /* 0x000fca00078e00ff */
[----:B0-----:R-:W-:-:S04]  /*0150*/  IADD3 R2, PT, PT, R6, -0x1, RZ ;  /* 0xffffffff06027810 */ /* 0x001fc80007ffe0ff */
[----:B------:R-:W-:-:S13]  /*0160*/  LOP3.LUT P0, RZ, R2, R7, RZ, 0xc0, !PT ;  /* 0x0000000702ff7212 */ /* 0x000fda000780c0ff */
[----:B------:R-:W-:Y:S05]  /*0170*/  @P0 BRA `(.L_x_13) ;  /* 0x0000000000300947 */ /* 0x000fea0003800000 */
[----:B------:R-:W-:Y:S01]  /*0180*/  IMAD.IADD R2, R7, 0x1, R0 ;  /* 0x0000000107027824 */ /* 0x000fe200078e0200 */
[----:B------:R-:W-:Y:S05]  /*0190*/  WARPSYNC.ALL ;  /* 0x0000000000007948 */ /* 0x000fea0003800000 */
[----:B------:R-:W-:-:S13]  /*01a0*/  ISETP.GE.U32.AND P0, PT, R2, UR9, PT ;  /* 0x0000000902007c0c */ /* 0x000fda000bf06070 */
[----:B------:R-:W-:Y:S01]  /*01b0*/  @!P0 LEA R2, R0, R5, 0x2 ;  /* 0x0000000500028211 */ /* 0x000fe200078e10ff */
[----:B------:R-:W-:Y:S01]  /*01c0*/  @!P0 LDS R3, [R5] ;  /* 0x0000000005038984 */ /* 0x000fe20000000800 */
[----:B------:R-:W-:-:S04]  /*01d0*/  MOV R0, R6 ;  /* 0x0000000600007202 */ /* 0x000fc80000000f00 */
[----:B------:R-:W0:Y:S02]  /*01e0*/  @!P0 LDS R2, [R2] ;  /* 0x0000000002028984 */ /* 0x000e240000000800 */
[----:B0-----:R-:W-:-:S05]  /*01f0*/  @!P0 FADD R4, R2, R3 ;  /* 0x0000000302048221 */ /* 0x001fca0000000000 */
[----:B------:R1:W-:Y:S01]  /*0200*/  @!P0 STS [R5], R4 ;  /* 0x0000000405008388 */ /* 0x0003e20000000800 */
[----:B------:R-:W-:Y:S01]  /*0210*/  BAR.SYNC.DEFER_BLOCKING 0x0 ;  /* 0x0000000000007b1d */ /* 0x000fe20000010000 */
[----:B------:R-:W-:-:S13]  /*0220*/  ISETP.GE.U32.AND P0, PT, R6, UR9, PT ;  /* 0x0000000906007c0c */ /* 0x000fda000bf06070 */
[----:B-1----:R-:W-:Y:S05]  /*0230*/  @!P0 BRA `(.L_x_14) ;  /* 0xfffffffc00c08947 */ /* 0x002fea000383ffff */
.L_x_13:
[----:B------:R-:W-:Y:S05]  /*0240*/  BSYNC.RECONVERGENT B0 ;  /* 0x0000000000007941 */ /* 0x000fea0003800200 */
.L_x_12:
[----:B------:R-:W-:-:S13]  /*0250*/  ISETP.NE.AND P0, PT, R7, RZ, PT ;  /* 0x000000ff0700720c */ /* 0x000fda0003f05270 */
[----:B------:R-:W-:Y:S05]  /*0260*/  @P0 EXIT ;  /* 0x000000000000094d */ /* 0x000fea0003800000 */
[----:B------:R-:W1:Y:S01]  /*0270*/  S2UR UR5, SR_CgaCtaId ;  /* 0x00000000000579c3 */ /* 0x000e620000008800 */
[----:B------:R-:W-:-:S07]  /*0280*/  UMOV UR4, 0x400 ;  /* 0x0000040000047882 */ /* 0x000fce0000000000 */
[----:B0-----:R-:W0:Y:S08]  /*0290*/  LDC R5, c[0x0][0x398] ;  /* 0x0000e600ff057b82 */ /* 0x001e300000000800 */
[----:B------:R-:W2:Y:S01]  /*02a0*/  LDC.64 R2, c[0x0][0x390] ;  /* 0x0000e400ff027b82 */ /* 0x000ea20000000a00 */
[----:B-1----:R-:W-:Y:S01]  /*02b0*/  ULEA UR4, UR5, UR4, 0x18 ;  /* 0x0000000405047291 */ /* 0x002fe2000f8ec0ff */
[----:B0-----:R-:W-:-:S08]  /*02c0*/  IMAD R5, R5, UR8, RZ ;  /* 0x0000000805057c24 */ /* 0x001fd0000f8e02ff */
[----:B------:R-:W0:Y:S01]  /*02d0*/  LDS R7, [UR4] ;  /* 0x00000004ff077984 */ /* 0x000e220008000800 */
[----:B--2---:R-:W-:-:S05]  /*02e0*/  IMAD.WIDE R2, R5, 0x4, R2 ;  /* 0x0000000405027825 */ /* 0x004fca00078e0202 */
[----:B0-----:R-:W-:Y:S01]  /*02f0*/  STG.E desc[UR6][R2.64], R7 ;  /* 0x0000000702007986 */ /* 0x001fe2000c101906 */
[----:B------:R-:W-:Y:S05]  /*0300*/  EXIT ;  /* 0x000000000000794d */ /* 0x000fea0003800000 */
.L_x_15:
        /* <DEDUP_REMOVED lines=15> */
.L_x_20:


//--------------------- .nv.shared.activation     --------------------------
	.section	.nv.shared.activation,"aw",@nobits
	.sectionflags	@""
	.align	16
	.zero		1024


//--------------------- .nv.shared.reserved.0     --------------------------
	.section	.nv.shared.reserved.0,"aw",@nobits
	.weak		__nv_reservedSMEM_offset_0_alias
	.size		__nv_reservedSMEM_offset_0_alias, 0, 64
	.other		__nv_reservedSMEM_offset_0_alias,@"STO_CUDA_RESERVED_SHARED STV_DEFAULT"
__nv_reservedSMEM_offset_0_alias:
	.zero		0
	.zero		64


//--------------------- .nv.shared.colwiseAdd     --------------------------
	.section	.nv.shared.colwiseAdd,"aw",@nobits
	.sectionflags	@""
	.align	16
.nv.shared.colwiseAdd:
	.zero		1040


//--------------------- .nv.shared.matrixMul      --------------------------
	.section	.nv.shared.matrixMul,"aw",@nobits
	.sectionflags	@""
	.align	16
.nv.shared.matrixMul:
	.zero		9216


//--------------------- .nv.shared.reduction      --------------------------
	.section	.nv.shared.reduction,"aw",@nobits
	.sectionflags	@""
	.align	16
	.zero		1024


//--------------------- .nv.constant0.activation  --------------------------
	.section	.nv.constant0.activation,"a",@progbits
	.sectionflags	@""
	.align	4
.nv.constant0.activation:
	.zero		924


//--------------------- .nv.constant0.colwiseAdd  --------------------------
	.section	.nv.constant0.colwiseAdd,"a",@progbits
	.sectionflags	@""
	.align	4
.nv.constant0.colwiseAdd:
	.zero		940


//--------------------- .nv.constant0.matrixMul   --------------------------
	.section	.nv.constant0.matrixMul,"a",@progbits
	.sectionflags	@""
	.align	4
.nv.constant0.matrixMul:
	.zero		940


//--------------------- .nv.constant0.reduction   --------------------------
	.section	.nv.constant0.reduction,"a",@progbits
	.sectionflags	@""
	.align	4
.nv.constant0.reduction:
	.zero		924


//--------------------- SYMBOLS --------------------------

	.type		.nv.reservedSmem.offset0,@object
	.size		.nv.reservedSmem.offset0,0x4
	.type		.nv.reservedSmem.cap,@object
	.size		.nv.reservedSmem.cap,0x4
